//
// Generated by NVIDIA NVVM Compiler
//
// Compiler Build ID: CL-36424714
// Cuda compilation tools, release 13.0, V13.0.88
// Based on NVVM 20.0.0
//

.version 9.0
.target sm_100
.address_size 64

	// .globl	_Z26VectorMultiplicationKernelPii

.visible .entry _Z26VectorMultiplicationKernelPii(
	.param .u64 .ptr .align 1 _Z26VectorMultiplicationKernelPii_param_0,
	.param .u32 _Z26VectorMultiplicationKernelPii_param_1
)
{
	.reg .pred 	%p<2>;
	.reg .b32 	%r<8>;
	.reg .b64 	%rd<5>;

	ld.param.u64 	%rd1, [_Z26VectorMultiplicationKernelPii_param_0];
	ld.param.u32 	%r2, [_Z26VectorMultiplicationKernelPii_param_1];
	mov.u32 	%r3, %tid.x;
	mov.u32 	%r4, %ctaid.x;
	mov.u32 	%r5, %ntid.x;
	mad.lo.s32 	%r1, %r4, %r5, %r3;
	setp.ge.s32 	%p1, %r1, %r2;
	@%p1 bra 	$L__BB0_2;
	cvta.to.global.u64 	%rd2, %rd1;
	mul.wide.s32 	%rd3, %r1, 4;
	add.s64 	%rd4, %rd2, %rd3;
	ld.global.u32 	%r6, [%rd4];
	mul.lo.s32 	%r7, %r6, %r6;
	st.global.u32 	[%rd4], %r7;
$L__BB0_2:
	ret;

}


// ===== COMPILED SASS (sm_100) =====

	.target	sm_100

	.elftype	@"ET_EXEC"


//--------------------- .note.nv.tkinfo           --------------------------
	.section	.note.nv.tkinfo,"",@"SHT_NOTE"
	.sectionflags	@"SHF_NOTE_NV_TKINFO"
	.tkinfo
        /*0018*/ 	.word	0x00000002
        /*0030*/ 	.string	""
        /*0030*/ 	.string	"ptxas"
        /*0030*/ 	.string	"Cuda compilation tools, release 13.0, V13.0.88"
        /*0030*/ 	.string	"Build cuda_13.0.r13.0/compiler.36424714_0"
        /*0030*/ 	.string	"-arch sm_100 -m 64 "



//--------------------- .note.nv.cuinfo           --------------------------
	.section	.note.nv.cuinfo,"",@"SHT_NOTE"
	.sectionflags	@"SHF_NOTE_NV_CUINFO"
        /*0018*/ 	.short	0x0002
        /*001a*/ 	.short	0x0064
        /*001c*/ 	.short	0x0082
	.zero		2


//--------------------- .nv.info                  --------------------------
	.section	.nv.info,"",@"SHT_CUDA_INFO"
	.align	4


	//----- nvinfo : EIATTR_REGCOUNT
	.align		4
        /*0000*/ 	.byte	0x04, 0x2f
        /*0002*/ 	.short	(.L_1 - .L_0)
	.align		4
.L_0:
        /*0004*/ 	.word	index@(_Z26VectorMultiplicationKernelPii)
        /*0008*/ 	.word	0x00000008


	//----- nvinfo : EIATTR_FRAME_SIZE
	.align		4
.L_1:
        /*000c*/ 	.byte	0x04, 0x11
        /*000e*/ 	.short	(.L_3 - .L_2)
	.align		4
.L_2:
        /*0010*/ 	.word	index@(_Z26VectorMultiplicationKernelPii)
        /*0014*/ 	.word	0x00000000


	//----- nvinfo : EIATTR_MIN_STACK_SIZE
	.align		4
.L_3:
        /*0018*/ 	.byte	0x04, 0x12
        /*001a*/ 	.short	(.L_5 - .L_4)
	.align		4
.L_4:
        /*001c*/ 	.word	index@(_Z26VectorMultiplicationKernelPii)
        /*0020*/ 	.word	0x00000000
.L_5:


//--------------------- .nv.compat                --------------------------
	.section	.nv.compat,"",@"SHT_CUDA_COMPAT_INFO"
	.align	4
        /*0000*/ 	.byte	0x02, 0x09, 0x00, 0x00, 0x02, 0x02, 0x01, 0x00, 0x02, 0x05, 0x05, 0x00, 0x03, 0x07, 0x01, 0x01
        /*0010*/ 	.byte	0x02, 0x03, 0x00, 0x00, 0x02, 0x06, 0x01, 0x00, 0x04, 0x0b, 0x08, 0x00, 0x09, 0x00, 0x00, 0x00
        /*0020*/ 	.byte	0x00, 0x00, 0x00, 0x00


//--------------------- .nv.info._Z26VectorMultiplicationKernelPii --------------------------
	.section	.nv.info._Z26VectorMultiplicationKernelPii,"",@"SHT_CUDA_INFO"
	.sectionflags	@""
	.align	4


	//----- nvinfo : EIATTR_CUDA_API_VERSION
	.align		4
        /*0000*/ 	.byte	0x04, 0x37
        /*0002*/ 	.short	(.L_7 - .L_6)
.L_6:
        /*0004*/ 	.word	0x00000082


	//----- nvinfo : EIATTR_KPARAM_INFO
	.align		4
.L_7:
        /*0008*/ 	.byte	0x04, 0x17
        /*000a*/ 	.short	(.L_9 - .L_8)
.L_8:
        /*000c*/ 	.word	0x00000000
        /*0010*/ 	.short	0x0001
        /*0012*/ 	.short	0x0008
        /*0014*/ 	.byte	0x00, 0xf0, 0x11, 0x00


	//----- nvinfo : EIATTR_KPARAM_INFO
	.align		4
.L_9:
        /*0018*/ 	.byte	0x04, 0x17
        /*001a*/ 	.short	(.L_11 - .L_10)
.L_10:
        /*001c*/ 	.word	0x00000000
        /*0020*/ 	.short	0x0000
        /*0022*/ 	.short	0x0000
        /*0024*/ 	.byte	0x00, 0xf5, 0x21, 0x00


	//----- nvinfo : EIATTR_SPARSE_MMA_MASK
	.align		4
.L_11:
        /*0028*/ 	.byte	0x03, 0x50
        /*002a*/ 	.short	0x0000


	//----- nvinfo : EIATTR_MAXREG_COUNT
	.align		4
        /*002c*/ 	.byte	0x03, 0x1b
        /*002e*/ 	.short	0x00ff


	//----- nvinfo : EIATTR_MERCURY_ISA_VERSION
	.align		4
        /*0030*/ 	.byte	0x03, 0x5f
        /*0032*/ 	.short	0x0101


	//----- nvinfo : EIATTR_VRC_CTA_INIT_COUNT
	.align		4
        /*0034*/ 	.byte	0x02, 0x4a
	.zero		1
	.zero		1


	//----- nvinfo : EIATTR_EXIT_INSTR_OFFSETS
	.align		4
        /*0038*/ 	.byte	0x04, 0x1c
        /*003a*/ 	.short	(.L_13 - .L_12)


	//   ....[0]....
.L_12:
        /*003c*/ 	.word	0x00000070


	//   ....[1]....
        /*0040*/ 	.word	0x000000e0


	//----- nvinfo : EIATTR_CBANK_PARAM_SIZE
	.align		4
.L_13:
        /*0044*/ 	.byte	0x03, 0x19
        /*0046*/ 	.short	0x000c


	//----- nvinfo : EIATTR_PARAM_CBANK
	.align		4
        /*0048*/ 	.byte	0x04, 0x0a
        /*004a*/ 	.short	(.L_15 - .L_14)
	.align		4
.L_14:
        /*004c*/ 	.word	index@(.nv.constant0._Z26VectorMultiplicationKernelPii)
        /*0050*/ 	.short	0x0380
        /*0052*/ 	.short	0x000c


	//----- nvinfo : EIATTR_SW_WAR
	.align		4
.L_15:
        /*0054*/ 	.byte	0x04, 0x36
        /*0056*/ 	.short	(.L_17 - .L_16)
.L_16:
        /*0058*/ 	.word	0x00000008
.L_17:


//--------------------- .nv.callgraph             --------------------------
	.section	.nv.callgraph,"",@"SHT_CUDA_CALLGRAPH"
	.align	4
	.sectionentsize	8
	.align		4
        /*0000*/ 	.word	0x00000000
	.align		4
        /*0004*/ 	.word	0xffffffff
	.align		4
        /*0008*/ 	.word	0x00000000
	.align		4
        /*000c*/ 	.word	0xfffffffe
	.align		4
        /*0010*/ 	.word	0x00000000
	.align		4
        /*0014*/ 	.word	0xfffffffd
	.align		4
        /*0018*/ 	.word	0x00000000
	.align		4
        /*001c*/ 	.word	0xfffffffc


//--------------------- .text._Z26VectorMultiplicationKernelPii --------------------------
	.section	.text._Z26VectorMultiplicationKernelPii,"ax",@progbits
	.align	128
        .global         _Z26VectorMultiplicationKernelPii
        .type           _Z26VectorMultiplicationKernelPii,@function
        .size           _Z26VectorMultiplicationKernelPii,(.L_x_1 - _Z26VectorMultiplicationKernelPii)
        .other          _Z26VectorMultiplicationKernelPii,@"STO_CUDA_ENTRY STV_DEFAULT"
_Z26VectorMultiplicationKernelPii:
.text._Z26VectorMultiplicationKernelPii:
[----:B------:R-:W-:Y:S01]  /*0000*/  LDC R1, c[0x0][0x37c] ;  /* 0x0000df00ff017b82 */ /* 0x000fe20000000800 */
[----:B------:R-:W0:Y:S07]  /*0010*/  S2R R5, SR_TID.X ;  /* 0x0000000000057919 */ /* 0x000e2e0000002100 */
[----:B------:R-:W0:Y:S01]  /*0020*/  S2UR UR4, SR_CTAID.X ;  /* 0x00000000000479c3 */ /* 0x000e220000002500 */
[----:B------:R-:W1:Y:S07]  /*0030*/  LDCU UR5, c[0x0][0x388] ;  /* 0x00007100ff0577ac */ /* 0x000e6e0008000800 */
[----:B------:R-:W0:Y:S02]  /*0040*/  LDC R0, c[0x0][0x360] ;  /* 0x0000d800ff007b82 */ /* 0x000e240000000800 */
[----:B0-----:R-:W-:-:S05]  /*0050*/  IMAD R5, R0, UR4, R5 ;  /* 0x0000000400057c24 */ /* 0x001fca000f8e0205 */
[----:B-1----:R-:W-:-:S13]  /*0060*/  ISETP.GE.AND P0, PT, R5, UR5, PT ;  /* 0x0000000505007c0c */ /* 0x002fda000bf06270 */
[----:B------:R-:W-:Y:S05]  /*0070*/  @P0 EXIT ;  /* 0x000000000000094d */ /* 0x000fea0003800000 */
[----:B------:R-:W0:Y:S01]  /*0080*/  LDC.64 R2, c[0x0][0x380] ;  /* 0x0000e000ff027b82 */ /* 0x000e220000000a00 */
[----:B------:R-:W1:Y:S01]  /*0090*/  LDCU.64 UR4, c[0x0][0x358] ;  /* 0x00006b00ff0477ac */ /* 0x000e620008000a00 */
[----:B0-----:R-:W-:-:S05]  /*00a0*/  IMAD.WIDE R2, R5, 0x4, R2 ;  /* 0x0000000405027825 */ /* 0x001fca00078e0202 */
[----:B-1----:R-:W2:Y:S02]  /*00b0*/  LDG.E R0, desc[UR4][R2.64] ;  /* 0x0000000402007981 */ /* 0x002ea4000c1e1900 */
[----:B--2---:R-:W-:-:S05]  /*00c0*/  IMAD R5, R0, R0, RZ ;  /* 0x0000000000057224 */ /* 0x004fca00078e02ff */
[----:B------:R-:W-:Y:S01]  /*00d0*/  STG.E desc[UR4][R2.64], R5 ;  /* 0x0000000502007986 */ /* 0x000fe2000c101904 */
[----:B------:R-:W-:Y:S05]  /*00e0*/  EXIT ;  /* 0x000000000000794d */ /* 0x000fea0003800000 */
.L_x_0:
[----:B------:R-:W-:-:S00]  /*00f0*/  BRA `(.L_x_0) ;  /* 0xfffffffc00fc7947 */ /* 0x000fc0000383ffff */
[----:B------:R-:W-:-:S00]  /*0100*/  NOP ;  /* 0x0000000000007918 */ /* 0x000fc00000000000 */
[----:B------:R-:W-:-:S00]  /*0110*/  NOP ;  /* 0x0000000000007918 */ /* 0x000fc00000000000 */
[----:B------:R-:W-:-:S00]  /*0120*/  NOP ;  /* 0x0000000000007918 */ /* 0x000fc00000000000 */
[----:B------:R-:W-:-:S00]  /*0130*/  NOP ;  /* 0x0000000000007918 */ /* 0x000fc00000000000 */
[----:B------:R-:W-:-:S00]  /*0140*/  NOP ;  /* 0x0000000000007918 */ /* 0x000fc00000000000 */
[----:B------:R-:W-:-:S00]  /*0150*/  NOP ;  /* 0x0000000000007918 */ /* 0x000fc00000000000 */
[----:B------:R-:W-:-:S00]  /*0160*/  NOP ;  /* 0x0000000000007918 */ /* 0x000fc00000000000 */
[----:B------:R-:W-:-:S00]  /*0170*/  NOP ;  /* 0x0000000000007918 */ /* 0x000fc00000000000 */
.L_x_1:


//--------------------- .nv.shared.reserved.0     --------------------------
	.section	.nv.shared.reserved.0,"aw",@nobits
	.weak		__nv_reservedSMEM_offset_0_alias
	.size		__nv_reservedSMEM_offset_0_alias, 0, 64
	.other		__nv_reservedSMEM_offset_0_alias,@"STO_CUDA_RESERVED_SHARED STV_DEFAULT"
__nv_reservedSMEM_offset_0_alias:
	.zero		0
	.zero		64


//--------------------- .nv.constant0._Z26VectorMultiplicationKernelPii --------------------------
	.section	.nv.constant0._Z26VectorMultiplicationKernelPii,"a",@progbits
	.sectionflags	@""
	.align	4
.nv.constant0._Z26VectorMultiplicationKernelPii:
	.zero		908


//--------------------- SYMBOLS --------------------------

	.type		.nv.reservedSmem.offset0,@object
	.size		.nv.reservedSmem.offset0,0x4
